//
// Generated by NVIDIA NVVM Compiler
//
// Compiler Build ID: CL-36424714
// Cuda compilation tools, release 13.0, V13.0.88
// Based on NVVM 20.0.0
//

.version 9.0
.target sm_100
.address_size 64

	// .globl	_Z11matMulTiledPKfS0_Pfi

.visible .entry _Z11matMulTiledPKfS0_Pfi(
	.param .u64 .ptr .align 1 _Z11matMulTiledPKfS0_Pfi_param_0,
	.param .u64 .ptr .align 1 _Z11matMulTiledPKfS0_Pfi_param_1,
	.param .u64 .ptr .align 1 _Z11matMulTiledPKfS0_Pfi_param_2,
	.param .u32 _Z11matMulTiledPKfS0_Pfi_param_3
)
{


	ret;

}
	// .globl	_Z6matMulPKfS0_Pfi
.visible .entry _Z6matMulPKfS0_Pfi(
	.param .u64 .ptr .align 1 _Z6matMulPKfS0_Pfi_param_0,
	.param .u64 .ptr .align 1 _Z6matMulPKfS0_Pfi_param_1,
	.param .u64 .ptr .align 1 _Z6matMulPKfS0_Pfi_param_2,
	.param .u32 _Z6matMulPKfS0_Pfi_param_3
)
{
	.reg .pred 	%p<10>;
	.reg .b32 	%r<81>;
	.reg .b32 	%f<56>;
	.reg .b64 	%rd<48>;

	ld.param.u64 	%rd6, [_Z6matMulPKfS0_Pfi_param_0];
	ld.param.u64 	%rd7, [_Z6matMulPKfS0_Pfi_param_1];
	ld.param.u64 	%rd5, [_Z6matMulPKfS0_Pfi_param_2];
	ld.param.u32 	%r44, [_Z6matMulPKfS0_Pfi_param_3];
	cvta.to.global.u64 	%rd1, %rd7;
	cvta.to.global.u64 	%rd2, %rd6;
	mov.u32 	%r45, %ctaid.x;
	mov.u32 	%r46, %ntid.x;
	mov.u32 	%r47, %tid.x;
	mad.lo.s32 	%r1, %r45, %r46, %r47;
	mov.u32 	%r48, %ctaid.y;
	mov.u32 	%r49, %ntid.y;
	mul.lo.s32 	%r2, %r48, %r49;
	mov.u32 	%r3, %tid.y;
	add.s32 	%r50, %r2, %r3;
	max.s32 	%r51, %r1, %r50;
	setp.ge.s32 	%p1, %r51, %r44;
	@%p1 bra 	$L__BB1_12;
	cvta.to.global.u64 	%rd8, %rd5;
	mul.lo.s32 	%r5, %r44, %r1;
	add.s32 	%r53, %r5, %r50;
	mul.wide.s32 	%rd9, %r53, 4;
	add.s64 	%rd3, %rd8, %rd9;
	mov.b32 	%r79, 0;
	st.global.u32 	[%rd3], %r79;
	and.b32  	%r6, %r44, 7;
	setp.lt.u32 	%p2, %r44, 8;
	mov.f32 	%f53, 0f00000000;
	@%p2 bra 	$L__BB1_4;
	and.b32  	%r79, %r44, 2147483640;
	neg.s32 	%r77, %r79;
	add.s32 	%r54, %r3, %r44;
	add.s32 	%r76, %r54, %r2;
	shl.b32 	%r10, %r44, 3;
	shl.b32 	%r55, %r44, 1;
	add.s32 	%r75, %r50, %r55;
	mad.lo.s32 	%r74, %r44, 3, %r50;
	shl.b32 	%r56, %r44, 2;
	add.s32 	%r73, %r50, %r56;
	mad.lo.s32 	%r72, %r44, 5, %r50;
	mad.lo.s32 	%r71, %r44, 6, %r50;
	mad.lo.s32 	%r70, %r44, 7, %r50;
	add.s64 	%rd4, %rd2, 16;
	mov.f32 	%f53, 0f00000000;
	mov.u32 	%r68, %r5;
	mov.u32 	%r69, %r50;
$L__BB1_3:
	.pragma "nounroll";
	mul.wide.s32 	%rd10, %r68, 4;
	add.s64 	%rd11, %rd4, %rd10;
	ld.global.f32 	%f10, [%rd11+-16];
	mul.wide.u32 	%rd12, %r69, 4;
	add.s64 	%rd13, %rd1, %rd12;
	ld.global.f32 	%f11, [%rd13];
	fma.rn.f32 	%f12, %f10, %f11, %f53;
	st.global.f32 	[%rd3], %f12;
	ld.global.f32 	%f13, [%rd11+-12];
	mul.wide.u32 	%rd14, %r76, 4;
	add.s64 	%rd15, %rd1, %rd14;
	ld.global.f32 	%f14, [%rd15];
	fma.rn.f32 	%f15, %f13, %f14, %f12;
	st.global.f32 	[%rd3], %f15;
	ld.global.f32 	%f16, [%rd11+-8];
	mul.wide.u32 	%rd16, %r75, 4;
	add.s64 	%rd17, %rd1, %rd16;
	ld.global.f32 	%f17, [%rd17];
	fma.rn.f32 	%f18, %f16, %f17, %f15;
	st.global.f32 	[%rd3], %f18;
	ld.global.f32 	%f19, [%rd11+-4];
	mul.wide.u32 	%rd18, %r74, 4;
	add.s64 	%rd19, %rd1, %rd18;
	ld.global.f32 	%f20, [%rd19];
	fma.rn.f32 	%f21, %f19, %f20, %f18;
	st.global.f32 	[%rd3], %f21;
	ld.global.f32 	%f22, [%rd11];
	mul.wide.u32 	%rd20, %r73, 4;
	add.s64 	%rd21, %rd1, %rd20;
	ld.global.f32 	%f23, [%rd21];
	fma.rn.f32 	%f24, %f22, %f23, %f21;
	st.global.f32 	[%rd3], %f24;
	ld.global.f32 	%f25, [%rd11+4];
	mul.wide.u32 	%rd22, %r72, 4;
	add.s64 	%rd23, %rd1, %rd22;
	ld.global.f32 	%f26, [%rd23];
	fma.rn.f32 	%f27, %f25, %f26, %f24;
	st.global.f32 	[%rd3], %f27;
	ld.global.f32 	%f28, [%rd11+8];
	mul.wide.u32 	%rd24, %r71, 4;
	add.s64 	%rd25, %rd1, %rd24;
	ld.global.f32 	%f29, [%rd25];
	fma.rn.f32 	%f30, %f28, %f29, %f27;
	st.global.f32 	[%rd3], %f30;
	ld.global.f32 	%f31, [%rd11+12];
	mul.wide.u32 	%rd26, %r70, 4;
	add.s64 	%rd27, %rd1, %rd26;
	ld.global.f32 	%f32, [%rd27];
	fma.rn.f32 	%f53, %f31, %f32, %f30;
	st.global.f32 	[%rd3], %f53;
	add.s32 	%r77, %r77, 8;
	add.s32 	%r76, %r76, %r10;
	add.s32 	%r75, %r75, %r10;
	add.s32 	%r74, %r74, %r10;
	add.s32 	%r73, %r73, %r10;
	add.s32 	%r72, %r72, %r10;
	add.s32 	%r71, %r71, %r10;
	add.s32 	%r70, %r70, %r10;
	add.s32 	%r69, %r69, %r10;
	add.s32 	%r68, %r68, 8;
	setp.ne.s32 	%p3, %r77, 0;
	@%p3 bra 	$L__BB1_3;
$L__BB1_4:
	setp.eq.s32 	%p4, %r6, 0;
	@%p4 bra 	$L__BB1_12;
	and.b32  	%r38, %r44, 3;
	setp.lt.u32 	%p5, %r6, 4;
	@%p5 bra 	$L__BB1_7;
	add.s32 	%r57, %r79, %r5;
	mul.wide.s32 	%rd28, %r57, 4;
	add.s64 	%rd29, %rd2, %rd28;
	ld.global.f32 	%f33, [%rd29];
	mad.lo.s32 	%r58, %r79, %r44, %r50;
	mul.wide.u32 	%rd30, %r58, 4;
	add.s64 	%rd31, %rd1, %rd30;
	ld.global.f32 	%f34, [%rd31];
	fma.rn.f32 	%f35, %f33, %f34, %f53;
	st.global.f32 	[%rd3], %f35;
	ld.global.f32 	%f36, [%rd29+4];
	add.s32 	%r59, %r58, %r44;
	mul.wide.u32 	%rd32, %r59, 4;
	add.s64 	%rd33, %rd1, %rd32;
	ld.global.f32 	%f37, [%rd33];
	fma.rn.f32 	%f38, %f36, %f37, %f35;
	st.global.f32 	[%rd3], %f38;
	ld.global.f32 	%f39, [%rd29+8];
	add.s32 	%r60, %r59, %r44;
	mul.wide.u32 	%rd34, %r60, 4;
	add.s64 	%rd35, %rd1, %rd34;
	ld.global.f32 	%f40, [%rd35];
	fma.rn.f32 	%f41, %f39, %f40, %f38;
	st.global.f32 	[%rd3], %f41;
	ld.global.f32 	%f42, [%rd29+12];
	add.s32 	%r61, %r60, %r44;
	mul.wide.u32 	%rd36, %r61, 4;
	add.s64 	%rd37, %rd1, %rd36;
	ld.global.f32 	%f43, [%rd37];
	fma.rn.f32 	%f53, %f42, %f43, %f41;
	st.global.f32 	[%rd3], %f53;
	add.s32 	%r79, %r79, 4;
$L__BB1_7:
	setp.eq.s32 	%p6, %r38, 0;
	@%p6 bra 	$L__BB1_12;
	setp.eq.s32 	%p7, %r38, 1;
	@%p7 bra 	$L__BB1_10;
	add.s32 	%r62, %r79, %r5;
	mul.wide.s32 	%rd38, %r62, 4;
	add.s64 	%rd39, %rd2, %rd38;
	ld.global.f32 	%f44, [%rd39];
	mad.lo.s32 	%r63, %r79, %r44, %r50;
	mul.wide.u32 	%rd40, %r63, 4;
	add.s64 	%rd41, %rd1, %rd40;
	ld.global.f32 	%f45, [%rd41];
	fma.rn.f32 	%f46, %f44, %f45, %f53;
	st.global.f32 	[%rd3], %f46;
	ld.global.f32 	%f47, [%rd39+4];
	add.s32 	%r64, %r63, %r44;
	mul.wide.u32 	%rd42, %r64, 4;
	add.s64 	%rd43, %rd1, %rd42;
	ld.global.f32 	%f48, [%rd43];
	fma.rn.f32 	%f53, %f47, %f48, %f46;
	st.global.f32 	[%rd3], %f53;
	add.s32 	%r79, %r79, 2;
$L__BB1_10:
	and.b32  	%r65, %r44, 1;
	setp.eq.b32 	%p8, %r65, 1;
	not.pred 	%p9, %p8;
	@%p9 bra 	$L__BB1_12;
	add.s32 	%r66, %r79, %r5;
	mul.wide.s32 	%rd44, %r66, 4;
	add.s64 	%rd45, %rd2, %rd44;
	ld.global.f32 	%f49, [%rd45];
	mad.lo.s32 	%r67, %r79, %r44, %r50;
	mul.wide.u32 	%rd46, %r67, 4;
	add.s64 	%rd47, %rd1, %rd46;
	ld.global.f32 	%f50, [%rd47];
	fma.rn.f32 	%f51, %f49, %f50, %f53;
	st.global.f32 	[%rd3], %f51;
$L__BB1_12:
	ret;

}


// ===== COMPILED SASS (sm_100) =====

	.target	sm_100

	.elftype	@"ET_EXEC"


//--------------------- .note.nv.tkinfo           --------------------------
	.section	.note.nv.tkinfo,"",@"SHT_NOTE"
	.sectionflags	@"SHF_NOTE_NV_TKINFO"
	.tkinfo
        /*0018*/ 	.word	0x00000002
        /*0030*/ 	.string	""
        /*0030*/ 	.string	"ptxas"
        /*0030*/ 	.string	"Cuda compilation tools, release 13.0, V13.0.88"
        /*0030*/ 	.string	"Build cuda_13.0.r13.0/compiler.36424714_0"
        /*0030*/ 	.string	"-arch sm_100 -m 64 "



//--------------------- .note.nv.cuinfo           --------------------------
	.section	.note.nv.cuinfo,"",@"SHT_NOTE"
	.sectionflags	@"SHF_NOTE_NV_CUINFO"
        /*0018*/ 	.short	0x0002
        /*001a*/ 	.short	0x0064
        /*001c*/ 	.short	0x0082
	.zero		2


//--------------------- .nv.info                  --------------------------
	.section	.nv.info,"",@"SHT_CUDA_INFO"
	.align	4


	//----- nvinfo : EIATTR_REGCOUNT
	.align		4
        /*0000*/ 	.byte	0x04, 0x2f
        /*0002*/ 	.short	(.L_1 - .L_0)
	.align		4
.L_0:
        /*0004*/ 	.word	index@(_Z11matMulTiledPKfS0_Pfi)
        /*0008*/ 	.word	0x00000004


	//----- nvinfo : EIATTR_FRAME_SIZE
	.align		4
.L_1:
        /*000c*/ 	.byte	0x04, 0x11
        /*000e*/ 	.short	(.L_3 - .L_2)
	.align		4
.L_2:
        /*0010*/ 	.word	index@(_Z11matMulTiledPKfS0_Pfi)
        /*0014*/ 	.word	0x00000000


	//----- nvinfo : EIATTR_REGCOUNT
	.align		4
.L_3:
        /*0018*/ 	.byte	0x04, 0x2f
        /*001a*/ 	.short	(.L_5 - .L_4)
	.align		4
.L_4:
        /*001c*/ 	.word	index@(_Z6matMulPKfS0_Pfi)
        /*0020*/ 	.word	0x00000020


	//----- nvinfo : EIATTR_FRAME_SIZE
	.align		4
.L_5:
        /*0024*/ 	.byte	0x04, 0x11
        /*0026*/ 	.short	(.L_7 - .L_6)
	.align		4
.L_6:
        /*0028*/ 	.word	index@(_Z6matMulPKfS0_Pfi)
        /*002c*/ 	.word	0x00000000


	//----- nvinfo : EIATTR_MIN_STACK_SIZE
	.align		4
.L_7:
        /*0030*/ 	.byte	0x04, 0x12
        /*0032*/ 	.short	(.L_9 - .L_8)
	.align		4
.L_8:
        /*0034*/ 	.word	index@(_Z6matMulPKfS0_Pfi)
        /*0038*/ 	.word	0x00000000


	//----- nvinfo : EIATTR_MIN_STACK_SIZE
	.align		4
.L_9:
        /*003c*/ 	.byte	0x04, 0x12
        /*003e*/ 	.short	(.L_11 - .L_10)
	.align		4
.L_10:
        /*0040*/ 	.word	index@(_Z11matMulTiledPKfS0_Pfi)
        /*0044*/ 	.word	0x00000000
.L_11:


//--------------------- .nv.compat                --------------------------
	.section	.nv.compat,"",@"SHT_CUDA_COMPAT_INFO"
	.align	4
        /*0000*/ 	.byte	0x02, 0x09, 0x00, 0x00, 0x02, 0x02, 0x01, 0x00, 0x02, 0x05, 0x05, 0x00, 0x03, 0x07, 0x01, 0x01
        /*0010*/ 	.byte	0x02, 0x03, 0x00, 0x00, 0x02, 0x06, 0x01, 0x00, 0x04, 0x0b, 0x08, 0x00, 0x09, 0x00, 0x00, 0x00
        /*0020*/ 	.byte	0x00, 0x00, 0x00, 0x00


//--------------------- .nv.info._Z6matMulPKfS0_Pfi --------------------------
	.section	.nv.info._Z6matMulPKfS0_Pfi,"",@"SHT_CUDA_INFO"
	.sectionflags	@""
	.align	4


	//----- nvinfo : EIATTR_CUDA_API_VERSION
	.align		4
        /*0000*/ 	.byte	0x04, 0x37
        /*0002*/ 	.short	(.L_13 - .L_12)
.L_12:
        /*0004*/ 	.word	0x00000082


	//----- nvinfo : EIATTR_KPARAM_INFO
	.align		4
.L_13:
        /*0008*/ 	.byte	0x04, 0x17
        /*000a*/ 	.short	(.L_15 - .L_14)
.L_14:
        /*000c*/ 	.word	0x00000000
        /*0010*/ 	.short	0x0003
        /*0012*/ 	.short	0x0018
        /*0014*/ 	.byte	0x00, 0xf0, 0x11, 0x00


	//----- nvinfo : EIATTR_KPARAM_INFO
	.align		4
.L_15:
        /*0018*/ 	.byte	0x04, 0x17
        /*001a*/ 	.short	(.L_17 - .L_16)
.L_16:
        /*001c*/ 	.word	0x00000000
        /*0020*/ 	.short	0x0002
        /*0022*/ 	.short	0x0010
        /*0024*/ 	.byte	0x00, 0xf5, 0x21, 0x00


	//----- nvinfo : EIATTR_KPARAM_INFO
	.align		4
.L_17:
        /*0028*/ 	.byte	0x04, 0x17
        /*002a*/ 	.short	(.L_19 - .L_18)
.L_18:
        /*002c*/ 	.word	0x00000000
        /*0030*/ 	.short	0x0001
        /*0032*/ 	.short	0x0008
        /*0034*/ 	.byte	0x00, 0xf5, 0x21, 0x00


	//----- nvinfo : EIATTR_KPARAM_INFO
	.align		4
.L_19:
        /*0038*/ 	.byte	0x04, 0x17
        /*003a*/ 	.short	(.L_21 - .L_20)
.L_20:
        /*003c*/ 	.word	0x00000000
        /*0040*/ 	.short	0x0000
        /*0042*/ 	.short	0x0000
        /*0044*/ 	.byte	0x00, 0xf5, 0x21, 0x00


	//----- nvinfo : EIATTR_SPARSE_MMA_MASK
	.align		4
.L_21:
        /*0048*/ 	.byte	0x03, 0x50
        /*004a*/ 	.short	0x0000


	//----- nvinfo : EIATTR_MAXREG_COUNT
	.align		4
        /*004c*/ 	.byte	0x03, 0x1b
        /*004e*/ 	.short	0x00ff


	//----- nvinfo : EIATTR_MERCURY_ISA_VERSION
	.align		4
        /*0050*/ 	.byte	0x03, 0x5f
        /*0052*/ 	.short	0x0101


	//----- nvinfo : EIATTR_VRC_CTA_INIT_COUNT
	.align		4
        /*0054*/ 	.byte	0x02, 0x4a
	.zero		1
	.zero		1


	//----- nvinfo : EIATTR_EXIT_INSTR_OFFSETS
	.align		4
        /*0058*/ 	.byte	0x04, 0x1c
        /*005a*/ 	.short	(.L_23 - .L_22)


	//   ....[0]....
.L_22:
        /*005c*/ 	.word	0x000000d0


	//   ....[1]....
        /*0060*/ 	.word	0x00000610


	//   ....[2]....
        /*0064*/ 	.word	0x00000830


	//   ....[3]....
        /*0068*/ 	.word	0x00000990


	//   ....[4]....
        /*006c*/ 	.word	0x00000a40


	//----- nvinfo : EIATTR_CBANK_PARAM_SIZE
	.align		4
.L_23:
        /*0070*/ 	.byte	0x03, 0x19
        /*0072*/ 	.short	0x001c


	//----- nvinfo : EIATTR_PARAM_CBANK
	.align		4
        /*0074*/ 	.byte	0x04, 0x0a
        /*0076*/ 	.short	(.L_25 - .L_24)
	.align		4
.L_24:
        /*0078*/ 	.word	index@(.nv.constant0._Z6matMulPKfS0_Pfi)
        /*007c*/ 	.short	0x0380
        /*007e*/ 	.short	0x001c


	//----- nvinfo : EIATTR_SW_WAR
	.align		4
.L_25:
        /*0080*/ 	.byte	0x04, 0x36
        /*0082*/ 	.short	(.L_27 - .L_26)
.L_26:
        /*0084*/ 	.word	0x00000008
.L_27:


//--------------------- .nv.info._Z11matMulTiledPKfS0_Pfi --------------------------
	.section	.nv.info._Z11matMulTiledPKfS0_Pfi,"",@"SHT_CUDA_INFO"
	.sectionflags	@""
	.align	4


	//----- nvinfo : EIATTR_CUDA_API_VERSION
	.align		4
        /*0000*/ 	.byte	0x04, 0x37
        /*0002*/ 	.short	(.L_29 - .L_28)
.L_28:
        /*0004*/ 	.word	0x00000082


	//----- nvinfo : EIATTR_KPARAM_INFO
	.align		4
.L_29:
        /*0008*/ 	.byte	0x04, 0x17
        /*000a*/ 	.short	(.L_31 - .L_30)
.L_30:
        /*000c*/ 	.word	0x00000000
        /*0010*/ 	.short	0x0003
        /*0012*/ 	.short	0x0018
        /*0014*/ 	.byte	0x00, 0xf0, 0x11, 0x00


	//----- nvinfo : EIATTR_KPARAM_INFO
	.align		4
.L_31:
        /*0018*/ 	.byte	0x04, 0x17
        /*001a*/ 	.short	(.L_33 - .L_32)
.L_32:
        /*001c*/ 	.word	0x00000000
        /*0020*/ 	.short	0x0002
        /*0022*/ 	.short	0x0010
        /*0024*/ 	.byte	0x00, 0xf5, 0x21, 0x00


	//----- nvinfo : EIATTR_KPARAM_INFO
	.align		4
.L_33:
        /*0028*/ 	.byte	0x04, 0x17
        /*002a*/ 	.short	(.L_35 - .L_34)
.L_34:
        /*002c*/ 	.word	0x00000000
        /*0030*/ 	.short	0x0001
        /*0032*/ 	.short	0x0008
        /*0034*/ 	.byte	0x00, 0xf5, 0x21, 0x00


	//----- nvinfo : EIATTR_KPARAM_INFO
	.align		4
.L_35:
        /*0038*/ 	.byte	0x04, 0x17
        /*003a*/ 	.short	(.L_37 - .L_36)
.L_36:
        /*003c*/ 	.word	0x00000000
        /*0040*/ 	.short	0x0000
        /*0042*/ 	.short	0x0000
        /*0044*/ 	.byte	0x00, 0xf5, 0x21, 0x00


	//----- nvinfo : EIATTR_SPARSE_MMA_MASK
	.align		4
.L_37:
        /*0048*/ 	.byte	0x03, 0x50
        /*004a*/ 	.short	0x0000


	//----- nvinfo : EIATTR_MAXREG_COUNT
	.align		4
        /*004c*/ 	.byte	0x03, 0x1b
        /*004e*/ 	.short	0x00ff


	//----- nvinfo : EIATTR_MERCURY_ISA_VERSION
	.align		4
        /*0050*/ 	.byte	0x03, 0x5f
        /*0052*/ 	.short	0x0101


	//----- nvinfo : EIATTR_VRC_CTA_INIT_COUNT
	.align		4
        /*0054*/ 	.byte	0x02, 0x4a
	.zero		1
	.zero		1


	//----- nvinfo : EIATTR_EXIT_INSTR_OFFSETS
	.align		4
        /*0058*/ 	.byte	0x04, 0x1c
        /*005a*/ 	.short	(.L_39 - .L_38)


	//   ....[0]....
.L_38:
        /*005c*/ 	.word	0x00000010


	//----- nvinfo : EIATTR_CBANK_PARAM_SIZE
	.align		4
.L_39:
        /*0060*/ 	.byte	0x03, 0x19
        /*0062*/ 	.short	0x001c


	//----- nvinfo : EIATTR_PARAM_CBANK
	.align		4
        /*0064*/ 	.byte	0x04, 0x0a
        /*0066*/ 	.short	(.L_41 - .L_40)
	.align		4
.L_40:
        /*0068*/ 	.word	index@(.nv.constant0._Z11matMulTiledPKfS0_Pfi)
        /*006c*/ 	.short	0x0380
        /*006e*/ 	.short	0x001c


	//----- nvinfo : EIATTR_SW_WAR
	.align		4
.L_41:
        /*0070*/ 	.byte	0x04, 0x36
        /*0072*/ 	.short	(.L_43 - .L_42)
.L_42:
        /*0074*/ 	.word	0x00000008
.L_43:


//--------------------- .nv.callgraph             --------------------------
	.section	.nv.callgraph,"",@"SHT_CUDA_CALLGRAPH"
	.align	4
	.sectionentsize	8
	.align		4
        /*0000*/ 	.word	0x00000000
	.align		4
        /*0004*/ 	.word	0xffffffff
	.align		4
        /*0008*/ 	.word	0x00000000
	.align		4
        /*000c*/ 	.word	0xfffffffe
	.align		4
        /*0010*/ 	.word	0x00000000
	.align		4
        /*0014*/ 	.word	0xfffffffd
	.align		4
        /*0018*/ 	.word	0x00000000
	.align		4
        /*001c*/ 	.word	0xfffffffc


//--------------------- .text._Z6matMulPKfS0_Pfi  --------------------------
	.section	.text._Z6matMulPKfS0_Pfi,"ax",@progbits
	.align	128
        .global         _Z6matMulPKfS0_Pfi
        .type           _Z6matMulPKfS0_Pfi,@function
        .size           _Z6matMulPKfS0_Pfi,(.L_x_6 - _Z6matMulPKfS0_Pfi)
        .other          _Z6matMulPKfS0_Pfi,@"STO_CUDA_ENTRY STV_DEFAULT"
_Z6matMulPKfS0_Pfi:
.text._Z6matMulPKfS0_Pfi:
[----:B------:R-:W-:Y:S01]  /*0000*/  LDC R1, c[0x0][0x37c] ;  /* 0x0000df00ff017b82 */ /* 0x000fe20000000800 */
[----:B------:R-:W0:Y:S07]  /*0010*/  S2R R3, SR_TID.X ;  /* 0x0000000000037919 */ /* 0x000e2e0000002100 */
[----:B------:R-:W1:Y:S01]  /*0020*/  S2UR UR4, SR_CTAID.Y ;  /* 0x00000000000479c3 */ /* 0x000e620000002600 */
[----:B------:R-:W2:Y:S07]  /*0030*/  S2R R7, SR_TID.Y ;  /* 0x0000000000077919 */ /* 0x000eae0000002200 */
[----:B------:R-:W0:Y:S08]  /*0040*/  S2UR UR6, SR_CTAID.X ;  /* 0x00000000000679c3 */ /* 0x000e300000002500 */
[----:B------:R-:W0:Y:S01]  /*0050*/  LDC R2, c[0x0][0x360] ;  /* 0x0000d800ff027b82 */ /* 0x000e220000000800 */
[----:B------:R-:W1:Y:S07]  /*0060*/  LDCU UR5, c[0x0][0x364] ;  /* 0x00006c80ff0577ac */ /* 0x000e6e0008000800 */
[----:B------:R-:W3:Y:S01]  /*0070*/  LDC R0, c[0x0][0x398] ;  /* 0x0000e600ff007b82 */ /* 0x000ee20000000800 */
[----:B-1----:R-:W-:Y:S01]  /*0080*/  UIMAD UR4, UR4, UR5, URZ ;  /* 0x00000005040472a4 */ /* 0x002fe2000f8e02ff */
[----:B0-----:R-:W-:-:S05]  /*0090*/  IMAD R2, R2, UR6, R3 ;  /* 0x0000000602027c24 */ /* 0x001fca000f8e0203 */
[----:B--2---:R-:W-:-:S04]  /*00a0*/  IADD3 R3, PT, PT, R7, UR4, RZ ;  /* 0x0000000407037c10 */ /* 0x004fc8000fffe0ff */
[----:B------:R-:W-:-:S04]  /*00b0*/  VIMNMX R5, PT, PT, R2, R3, !PT ;  /* 0x0000000302057248 */ /* 0x000fc80007fe0100 */
[----:B---3--:R-:W-:-:S13]  /*00c0*/  ISETP.GE.AND P0, PT, R5, R0, PT ;  /* 0x000000000500720c */ /* 0x008fda0003f06270 */
[----:B------:R-:W-:Y:S05]  /*00d0*/  @P0 EXIT ;  /* 0x000000000000094d */ /* 0x000fea0003800000 */
[----:B------:R-:W0:Y:S01]  /*00e0*/  LDC.64 R14, c[0x0][0x390] ;  /* 0x0000e400ff0e7b82 */ /* 0x000e220000000a00 */
[----:B------:R-:W1:Y:S01]  /*00f0*/  LDCU.64 UR8, c[0x0][0x358] ;  /* 0x00006b00ff0877ac */ /* 0x000e620008000a00 */
[----:B------:R-:W-:Y:S01]  /*0100*/  IMAD R2, R2, R0, RZ ;  /* 0x0000000002027224 */ /* 0x000fe200078e02ff */
[C---:B------:R-:W-:Y:S02]  /*0110*/  ISETP.GE.U32.AND P1, PT, R0.reuse, 0x8, PT ;  /* 0x000000080000780c */ /* 0x040fe40003f26070 */
[----:B------:R-:W-:Y:S02]  /*0120*/  LOP3.LUT R4, R0, 0x7, RZ, 0xc0, !PT ;  /* 0x0000000700047812 */ /* 0x000fe400078ec0ff */
[----:B------:R-:W-:Y:S02]  /*0130*/  IADD3 R5, PT, PT, R3, R2, RZ ;  /* 0x0000000203057210 */ /* 0x000fe40007ffe0ff */
[----:B------:R-:W-:Y:S02]  /*0140*/  ISETP.NE.AND P0, PT, R4, RZ, PT ;  /* 0x000000ff0400720c */ /* 0x000fe40003f05270 */
[----:B------:R-:W-:Y:S01]  /*0150*/  MOV R12, RZ ;  /* 0x000000ff000c7202 */ /* 0x000fe20000000f00 */
[----:B0-----:R-:W-:-:S04]  /*0160*/  IMAD.WIDE R14, R5, 0x4, R14 ;  /* 0x00000004050e7825 */ /* 0x001fc800078e020e */
[----:B------:R-:W-:Y:S01]  /*0170*/  HFMA2 R5, -RZ, RZ, 0, 0 ;  /* 0x00000000ff057431 */ /* 0x000fe200000001ff */
[----:B-1----:R0:W-:Y:S01]  /*0180*/  STG.E desc[UR8][R14.64], RZ ;  /* 0x000000ff0e007986 */ /* 0x0021e2000c101908 */
[----:B------:R-:W-:Y:S05]  /*0190*/  @!P1 BRA `(.L_x_0) ;  /* 0x00000004001c9947 */ /* 0x000fea0003800000 */
[----:B------:R-:W1:Y:S01]  /*01a0*/  LDCU.64 UR6, c[0x0][0x380] ;  /* 0x00007000ff0677ac */ /* 0x000e620008000a00 */
[C---:B------:R-:W-:Y:S01]  /*01b0*/  LOP3.LUT R5, R0.reuse, 0x7ffffff8, RZ, 0xc0, !PT ;  /* 0x7ffffff800057812 */ /* 0x040fe200078ec0ff */
[C---:B------:R-:W-:Y:S01]  /*01c0*/  IMAD R9, R0.reuse, 0x3, R3 ;  /* 0x0000000300097824 */ /* 0x040fe200078e0203 */
[C---:B------:R-:W-:Y:S01]  /*01d0*/  IADD3 R8, PT, PT, R0.reuse, UR4, R7 ;  /* 0x0000000400087c10 */ /* 0x040fe2000fffe007 */
[C-C-:B------:R-:W-:Y:S01]  /*01e0*/  IMAD R13, R0.reuse, 0x5, R3.reuse ;  /* 0x00000005000d7824 */ /* 0x140fe200078e0203 */
[CC--:B------:R-:W-:Y:S01]  /*01f0*/  LEA R7, R0.reuse, R3.reuse, 0x1 ;  /* 0x0000000300077211 */ /* 0x0c0fe200078e08ff */
[C-C-:B------:R-:W-:Y:S01]  /*0200*/  IMAD R25, R0.reuse, 0x6, R3.reuse ;  /* 0x0000000600197824 */ /* 0x140fe200078e0203 */
[C---:B------:R-:W-:Y:S01]  /*0210*/  LEA R11, R0.reuse, R3, 0x2 ;  /* 0x00000003000b7211 */ /* 0x040fe200078e10ff */
[----:B------:R-:W-:Y:S01]  /*0220*/  IMAD R27, R0, 0x7, R3 ;  /* 0x00000007001b7824 */ /* 0x000fe200078e0203 */
[----:B------:R-:W-:Y:S02]  /*0230*/  MOV R12, RZ ;  /* 0x000000ff000c7202 */ /* 0x000fe40000000f00 */
[----:B------:R-:W-:-:S02]  /*0240*/  MOV R10, R2 ;  /* 0x00000002000a7202 */ /* 0x000fc40000000f00 */
[----:B------:R-:W-:Y:S02]  /*0250*/  MOV R29, R3 ;  /* 0x00000003001d7202 */ /* 0x000fe40000000f00 */
[----:B------:R-:W-:Y:S01]  /*0260*/  IADD3 R6, PT, PT, -R5, RZ, RZ ;  /* 0x000000ff05067210 */ /* 0x000fe20007ffe1ff */
[----:B-1----:R-:W-:-:S04]  /*0270*/  UIADD3 UR5, UP0, UPT, UR6, 0x10, URZ ;  /* 0x0000001006057890 */ /* 0x002fc8000ff1e0ff */
[----:B------:R-:W-:-:S12]  /*0280*/  UIADD3.X UR6, UPT, UPT, URZ, UR7, URZ, UP0, !UPT ;  /* 0x00000007ff067290 */ /* 0x000fd800087fe4ff */
.L_x_1:
[----:B------:R-:W1:Y:S01]  /*0290*/  LDC.64 R16, c[0x0][0x388] ;  /* 0x0000e200ff107b82 */ /* 0x000e620000000a00 */
[----:B------:R-:W-:Y:S02]  /*02a0*/  MOV R20, UR5 ;  /* 0x0000000500147c02 */ /* 0x000fe40008000f00 */
[----:B------:R-:W-:-:S03]  /*02b0*/  MOV R21, UR6 ;  /* 0x0000000600157c02 */ /* 0x000fc60008000f00 */
[----:B------:R-:W-:-:S05]  /*02c0*/  IMAD.WIDE R20, R10, 0x4, R20 ;  /* 0x000000040a147825 */ /* 0x000fca00078e0214 */
[----:B--2---:R-:W2:Y:S01]  /*02d0*/  LDG.E R23, desc[UR8][R20.64+-0x10] ;  /* 0xfffff00814177981 */ /* 0x004ea2000c1e1900 */
[----:B-1----:R-:W-:-:S06]  /*02e0*/  IMAD.WIDE.U32 R18, R29, 0x4, R16 ;  /* 0x000000041d127825 */ /* 0x002fcc00078e0010 */
[----:B------:R-:W2:Y:S02]  /*02f0*/  LDG.E R18, desc[UR8][R18.64] ;  /* 0x0000000812127981 */ /* 0x000ea4000c1e1900 */
[----:B--2---:R-:W-:Y:S01]  /*0300*/  FFMA R12, R23, R18, R12 ;  /* 0x00000012170c7223 */ /* 0x004fe2000000000c */
[----:B------:R-:W-:-:S04]  /*0310*/  IMAD.WIDE.U32 R18, R8, 0x4, R16 ;  /* 0x0000000408127825 */ /* 0x000fc800078e0010 */
[----:B------:R1:W-:Y:S04]  /*0320*/  STG.E desc[UR8][R14.64], R12 ;  /* 0x0000000c0e007986 */ /* 0x0003e8000c101908 */
[----:B------:R-:W2:Y:S04]  /*0330*/  LDG.E R22, desc[UR8][R18.64] ;  /* 0x0000000812167981 */ /* 0x000ea8000c1e1900 */
[----:B------:R-:W2:Y:S02]  /*0340*/  LDG.E R23, desc[UR8][R20.64+-0xc] ;  /* 0xfffff40814177981 */ /* 0x000ea4000c1e1900 */
[----:B--2---:R-:W-:Y:S01]  /*0350*/  FFMA R24, R23, R22, R12 ;  /* 0x0000001617187223 */ /* 0x004fe2000000000c */
[----:B------:R-:W-:-:S04]  /*0360*/  IMAD.WIDE.U32 R22, R7, 0x4, R16 ;  /* 0x0000000407167825 */ /* 0x000fc800078e0010 */
[----:B------:R2:W-:Y:S04]  /*0370*/  STG.E desc[UR8][R14.64], R24 ;  /* 0x000000180e007986 */ /* 0x0005e8000c101908 */
[----:B------:R-:W3:Y:S04]  /*0380*/  LDG.E R23, desc[UR8][R22.64] ;  /* 0x0000000816177981 */ /* 0x000ee8000c1e1900 */
[----:B------:R-:W3:Y:S02]  /*0390*/  LDG.E R26, desc[UR8][R20.64+-0x8] ;  /* 0xfffff808141a7981 */ /* 0x000ee4000c1e1900 */
[----:B---3--:R-:W-:Y:S01]  /*03a0*/  FFMA R26, R26, R23, R24 ;  /* 0x000000171a1a7223 */ /* 0x008fe20000000018 */
[----:B------:R-:W-:-:S04]  /*03b0*/  IMAD.WIDE.U32 R22, R9, 0x4, R16 ;  /* 0x0000000409167825 */ /* 0x000fc800078e0010 */
[----:B------:R3:W-:Y:S04]  /*03c0*/  STG.E desc[UR8][R14.64], R26 ;  /* 0x0000001a0e007986 */ /* 0x0007e8000c101908 */
[----:B-1----:R-:W4:Y:S04]  /*03d0*/  LDG.E R12, desc[UR8][R22.64] ;  /* 0x00000008160c7981 */ /* 0x002f28000c1e1900 */
[----:B------:R-:W4:Y:S02]  /*03e0*/  LDG.E R19, desc[UR8][R20.64+-0x4] ;  /* 0xfffffc0814137981 */ /* 0x000f24000c1e1900 */
[----:B----4-:R-:W-:Y:S01]  /*03f0*/  FFMA R12, R19, R12, R26 ;  /* 0x0000000c130c7223 */ /* 0x010fe2000000001a */
[----:B------:R-:W-:-:S04]  /*0400*/  IMAD.WIDE.U32 R18, R11, 0x4, R16 ;  /* 0x000000040b127825 */ /* 0x000fc800078e0010 */
[----:B------:R1:W-:Y:S04]  /*0410*/  STG.E desc[UR8][R14.64], R12 ;  /* 0x0000000c0e007986 */ /* 0x0003e8000c101908 */
[----:B------:R-:W4:Y:S04]  /*0420*/  LDG.E R19, desc[UR8][R18.64] ;  /* 0x0000000812137981 */ /* 0x000f28000c1e1900 */
[----:B--2---:R-:W4:Y:S02]  /*0430*/  LDG.E R24, desc[UR8][R20.64] ;  /* 0x0000000814187981 */ /* 0x004f24000c1e1900 */
[----:B----4-:R-:W-:Y:S01]  /*0440*/  FFMA R24, R24, R19, R12 ;  /* 0x0000001318187223 */ /* 0x010fe2000000000c */
[----:B------:R-:W-:-:S04]  /*0450*/  IMAD.WIDE.U32 R18, R13, 0x4, R16 ;  /* 0x000000040d127825 */ /* 0x000fc800078e0010 */
[----:B------:R2:W-:Y:S04]  /*0460*/  STG.E desc[UR8][R14.64], R24 ;  /* 0x000000180e007986 */ /* 0x0005e8000c101908 */
[----:B---3--:R-:W3:Y:S04]  /*0470*/  LDG.E R26, desc[UR8][R18.64] ;  /* 0x00000008121a7981 */ /* 0x008ee8000c1e1900 */
[----:B------:R-:W3:Y:S02]  /*0480*/  LDG.E R23, desc[UR8][R20.64+0x4] ;  /* 0x0000040814177981 */ /* 0x000ee4000c1e1900 */
[----:B---3--:R-:W-:Y:S01]  /*0490*/  FFMA R26, R23, R26, R24 ;  /* 0x0000001a171a7223 */ /* 0x008fe20000000018 */
[----:B------:R-:W-:-:S04]  /*04a0*/  IMAD.WIDE.U32 R22, R25, 0x4, R16 ;  /* 0x0000000419167825 */ /* 0x000fc800078e0010 */
[----:B------:R2:W-:Y:S04]  /*04b0*/  STG.E desc[UR8][R14.64], R26 ;  /* 0x0000001a0e007986 */ /* 0x0005e8000c101908 */
[----:B------:R-:W3:Y:S04]  /*04c0*/  LDG.E R23, desc[UR8][R22.64] ;  /* 0x0000000816177981 */ /* 0x000ee8000c1e1900 */
[----:B-1----:R-:W3:Y:S01]  /*04d0*/  LDG.E R12, desc[UR8][R20.64+0x8] ;  /* 0x00000808140c7981 */ /* 0x002ee2000c1e1900 */
[----:B------:R-:W-:Y:S01]  /*04e0*/  IMAD.WIDE.U32 R16, R27, 0x4, R16 ;  /* 0x000000041b107825 */ /* 0x000fe200078e0010 */
[----:B------:R-:W-:-:S03]  /*04f0*/  IADD3 R6, PT, PT, R6, 0x8, RZ ;  /* 0x0000000806067810 */ /* 0x000fc60007ffe0ff */
[----:B---3--:R-:W-:-:S05]  /*0500*/  FFMA R28, R12, R23, R26 ;  /* 0x000000170c1c7223 */ /* 0x008fca000000001a */
[----:B------:R2:W-:Y:S04]  /*0510*/  STG.E desc[UR8][R14.64], R28 ;  /* 0x0000001c0e007986 */ /* 0x0005e8000c101908 */
[----:B------:R-:W3:Y:S04]  /*0520*/  LDG.E R12, desc[UR8][R20.64+0xc] ;  /* 0x00000c08140c7981 */ /* 0x000ee8000c1e1900 */
[----:B------:R-:W3:Y:S01]  /*0530*/  LDG.E R17, desc[UR8][R16.64] ;  /* 0x0000000810117981 */ /* 0x000ee2000c1e1900 */
[----:B------:R-:W-:Y:S02]  /*0540*/  ISETP.NE.AND P1, PT, R6, RZ, PT ;  /* 0x000000ff0600720c */ /* 0x000fe40003f25270 */
[----:B------:R-:W-:-:S02]  /*0550*/  LEA R8, R0, R8, 0x3 ;  /* 0x0000000800087211 */ /* 0x000fc400078e18ff */
[C---:B------:R-:W-:Y:S02]  /*0560*/  LEA R7, R0.reuse, R7, 0x3 ;  /* 0x0000000700077211 */ /* 0x040fe400078e18ff */
[C---:B------:R-:W-:Y:S02]  /*0570*/  LEA R9, R0.reuse, R9, 0x3 ;  /* 0x0000000900097211 */ /* 0x040fe400078e18ff */
[C---:B------:R-:W-:Y:S02]  /*0580*/  LEA R11, R0.reuse, R11, 0x3 ;  /* 0x0000000b000b7211 */ /* 0x040fe400078e18ff */
[C---:B------:R-:W-:Y:S02]  /*0590*/  LEA R13, R0.reuse, R13, 0x3 ;  /* 0x0000000d000d7211 */ /* 0x040fe400078e18ff */
[C---:B------:R-:W-:Y:S02]  /*05a0*/  LEA R25, R0.reuse, R25, 0x3 ;  /* 0x0000001900197211 */ /* 0x040fe400078e18ff */
[----:B------:R-:W-:-:S02]  /*05b0*/  LEA R27, R0, R27, 0x3 ;  /* 0x0000001b001b7211 */ /* 0x000fc400078e18ff */
[----:B------:R-:W-:Y:S02]  /*05c0*/  LEA R29, R0, R29, 0x3 ;  /* 0x0000001d001d7211 */ /* 0x000fe400078e18ff */
[----:B------:R-:W-:Y:S01]  /*05d0*/  IADD3 R10, PT, PT, R10, 0x8, RZ ;  /* 0x000000080a0a7810 */ /* 0x000fe20007ffe0ff */
[----:B---3--:R-:W-:-:S05]  /*05e0*/  FFMA R12, R12, R17, R28 ;  /* 0x000000110c0c7223 */ /* 0x008fca000000001c */
[----:B------:R2:W-:Y:S01]  /*05f0*/  STG.E desc[UR8][R14.64], R12 ;  /* 0x0000000c0e007986 */ /* 0x0005e2000c101908 */
[----:B------:R-:W-:Y:S05]  /*0600*/  @P1 BRA `(.L_x_1) ;  /* 0xfffffffc00201947 */ /* 0x000fea000383ffff */
.L_x_0:
[----:B------:R-:W-:Y:S05]  /*0610*/  @!P0 EXIT ;  /* 0x000000000000894d */ /* 0x000fea0003800000 */
[----:B------:R-:W-:Y:S02]  /*0620*/  ISETP.GE.U32.AND P0, PT, R4, 0x4, PT ;  /* 0x000000040400780c */ /* 0x000fe40003f06070 */
[----:B------:R-:W-:-:S04]  /*0630*/  LOP3.LUT R18, R0, 0x3, RZ, 0xc0, !PT ;  /* 0x0000000300127812 */ /* 0x000fc800078ec0ff */
[----:B------:R-:W-:-:S07]  /*0640*/  ISETP.NE.AND P1, PT, R18, RZ, PT ;  /* 0x000000ff1200720c */ /* 0x000fce0003f25270 */
[----:B------:R-:W-:Y:S06]  /*0650*/  @!P0 BRA `(.L_x_2) ;  /* 0x0000000000748947 */ /* 0x000fec0003800000 */
[----:B------:R-:W1:Y:S01]  /*0660*/  LDC.64 R6, c[0x0][0x388] ;  /* 0x0000e200ff067b82 */ /* 0x000e620000000a00 */
[----:B------:R-:W-:Y:S01]  /*0670*/  IADD3 R13, PT, PT, R2, R5, RZ ;  /* 0x00000005020d7210 */ /* 0x000fe20007ffe0ff */
[----:B------:R-:W-:-:S06]  /*0680*/  IMAD R17, R5, R0, R3 ;  /* 0x0000000005117224 */ /* 0x000fcc00078e0203 */
[----:B------:R-:W3:Y:S01]  /*0690*/  LDC.64 R8, c[0x0][0x380] ;  /* 0x0000e000ff087b82 */ /* 0x000ee20000000a00 */
[----:B-1----:R-:W-:-:S06]  /*06a0*/  IMAD.WIDE.U32 R10, R17, 0x4, R6 ;  /* 0x00000004110a7825 */ /* 0x002fcc00078e0006 */
[----:B------:R-:W4:Y:S01]  /*06b0*/  LDG.E R10, desc[UR8][R10.64] ;  /* 0x000000080a0a7981 */ /* 0x000f22000c1e1900 */
[----:B---3--:R-:W-:-:S05]  /*06c0*/  IMAD.WIDE R8, R13, 0x4, R8 ;  /* 0x000000040d087825 */ /* 0x008fca00078e0208 */
[----:B------:R-:W4:Y:S01]  /*06d0*/  LDG.E R13, desc[UR8][R8.64] ;  /* 0x00000008080d7981 */ /* 0x000f22000c1e1900 */
[----:B------:R-:W-:Y:S01]  /*06e0*/  IADD3 R17, PT, PT, R17, R0, RZ ;  /* 0x0000000011117210 */ /* 0x000fe20007ffe0ff */
[----:B----4-:R-:W-:-:S04]  /*06f0*/  FFMA R19, R13, R10, R12 ;  /* 0x0000000a0d137223 */ /* 0x010fc8000000000c */
[C---:B--2---:R-:W-:Y:S01]  /*0700*/  IMAD.WIDE.U32 R12, R17.reuse, 0x4, R6 ;  /* 0x00000004110c7825 */ /* 0x044fe200078e0006 */
[----:B------:R1:W-:Y:S05]  /*0710*/  STG.E desc[UR8][R14.64], R19 ;  /* 0x000000130e007986 */ /* 0x0003ea000c101908 */
[----:B------:R-:W2:Y:S04]  /*0720*/  LDG.E R12, desc[UR8][R12.64] ;  /* 0x000000080c0c7981 */ /* 0x000ea8000c1e1900 */
[----:B------:R-:W2:Y:S01]  /*0730*/  LDG.E R4, desc[UR8][R8.64+0x4] ;  /* 0x0000040808047981 */ /* 0x000ea2000c1e1900 */
[----:B------:R-:W-:-:S05]  /*0740*/  IADD3 R23, PT, PT, R17, R0, RZ ;  /* 0x0000000011177210 */ /* 0x000fca0007ffe0ff */
[----:B------:R-:W-:-:S04]  /*0750*/  IMAD.WIDE.U32 R16, R23, 0x4, R6 ;  /* 0x0000000417107825 */ /* 0x000fc800078e0006 */
[----:B--2---:R-:W-:-:S05]  /*0760*/  FFMA R21, R4, R12, R19 ;  /* 0x0000000c04157223 */ /* 0x004fca0000000013 */
[----:B------:R1:W-:Y:S04]  /*0770*/  STG.E desc[UR8][R14.64], R21 ;  /* 0x000000150e007986 */ /* 0x0003e8000c101908 */
        /* <DEDUP_REMOVED lines=8> */
[----:B------:R-:W-:Y:S01]  /*0800*/  IADD3 R5, PT, PT, R5, 0x4, RZ ;  /* 0x0000000405057810 */ /* 0x000fe20007ffe0ff */
[----:B--2---:R-:W-:-:S05]  /*0810*/  FFMA R12, R12, R6, R11 ;  /* 0x000000060c0c7223 */ /* 0x004fca000000000b */
[----:B------:R1:W-:Y:S02]  /*0820*/  STG.E desc[UR8][R14.64], R12 ;  /* 0x0000000c0e007986 */ /* 0x0003e4000c101908 */
.L_x_2:
[----:B------:R-:W-:Y:S05]  /*0830*/  @!P1 EXIT ;  /* 0x000000000000994d */ /* 0x000fea0003800000 */
[----:B------:R-:W-:Y:S02]  /*0840*/  ISETP.NE.AND P0, PT, R18, 0x1, PT ;  /* 0x000000011200780c */ /* 0x000fe40003f05270 */
[----:B------:R-:W-:-:S04]  /*0850*/  LOP3.LUT R4, R0, 0x1, RZ, 0xc0, !PT ;  /* 0x0000000100047812 */ /* 0x000fc800078ec0ff */
[----:B------:R-:W-:-:S07]  /*0860*/  ISETP.NE.U32.AND P1, PT, R4, 0x1, PT ;  /* 0x000000010400780c */ /* 0x000fce0003f25070 */
        /* <DEDUP_REMOVED lines=9> */
[----:B------:R-:W-:-:S05]  /*0900*/  IADD3 R17, PT, PT, R17, R0, RZ ;  /* 0x0000000011117210 */ /* 0x000fca0007ffe0ff */
[----:B------:R-:W-:-:S04]  /*0910*/  IMAD.WIDE.U32 R6, R17, 0x4, R6 ;  /* 0x0000000411067825 */ /* 0x000fc800078e0006 */
[----:B----4-:R-:W-:-:S05]  /*0920*/  FFMA R13, R13, R10, R12 ;  /* 0x0000000a0d0d7223 */ /* 0x010fca000000000c */
[----:B------:R3:W-:Y:S04]  /*0930*/  STG.E desc[UR8][R14.64], R13 ;  /* 0x0000000d0e007986 */ /* 0x0007e8000c101908 */
[----:B--2---:R-:W2:Y:S04]  /*0940*/  LDG.E R12, desc[UR8][R8.64+0x4] ;  /* 0x00000408080c7981 */ /* 0x004ea8000c1e1900 */
[----:B------:R-:W2:Y:S01]  /*0950*/  LDG.E R6, desc[UR8][R6.64] ;  /* 0x0000000806067981 */ /* 0x000ea2000c1e1900 */
[----:B------:R-:W-:Y:S01]  /*0960*/  IADD3 R5, PT, PT, R5, 0x2, RZ ;  /* 0x0000000205057810 */ /* 0x000fe20007ffe0ff */
[----:B--2---:R-:W-:-:S05]  /*0970*/  FFMA R12, R12, R6, R13 ;  /* 0x000000060c0c7223 */ /* 0x004fca000000000d */
[----:B------:R3:W-:Y:S02]  /*0980*/  STG.E desc[UR8][R14.64], R12 ;  /* 0x0000000c0e007986 */ /* 0x0007e4000c101908 */
.L_x_3:
[----:B------:R-:W-:Y:S05]  /*0990*/  @P1 EXIT ;  /* 0x000000000000194d */ /* 0x000fea0003800000 */
[----:B------:R-:W4:Y:S01]  /*09a0*/  LDC.64 R6, c[0x0][0x380] ;  /* 0x0000e000ff067b82 */ /* 0x000f220000000a00 */
[----:B-1----:R-:W-:Y:S01]  /*09b0*/  IADD3 R11, PT, PT, R2, R5, RZ ;  /* 0x00000005020b7210 */ /* 0x002fe20007ffe0ff */
[----:B------:R-:W-:-:S06]  /*09c0*/  IMAD R5, R5, R0, R3 ;  /* 0x0000000005057224 */ /* 0x000fcc00078e0203 */
[----:B------:R-:W1:Y:S01]  /*09d0*/  LDC.64 R8, c[0x0][0x388] ;  /* 0x0000e200ff087b82 */ /* 0x000e620000000a00 */
[----:B----4-:R-:W-:-:S06]  /*09e0*/  IMAD.WIDE R2, R11, 0x4, R6 ;  /* 0x000000040b027825 */ /* 0x010fcc00078e0206 */
[----:B------:R-:W4:Y:S01]  /*09f0*/  LDG.E R3, desc[UR8][R2.64] ;  /* 0x0000000802037981 */ /* 0x000f22000c1e1900 */
[----:B-1----:R-:W-:-:S06]  /*0a00*/  IMAD.WIDE.U32 R4, R5, 0x4, R8 ;  /* 0x0000000405047825 */ /* 0x002fcc00078e0008 */
[----:B------:R-:W4:Y:S02]  /*0a10*/  LDG.E R4, desc[UR8][R4.64] ;  /* 0x0000000804047981 */ /* 0x000f24000c1e1900 */
[----:B----4-:R-:W-:-:S05]  /*0a20*/  FFMA R7, R3, R4, R12 ;  /* 0x0000000403077223 */ /* 0x010fca000000000c */
[----:B------:R-:W-:Y:S01]  /*0a30*/  STG.E desc[UR8][R14.64], R7 ;  /* 0x000000070e007986 */ /* 0x000fe2000c101908 */
[----:B------:R-:W-:Y:S05]  /*0a40*/  EXIT ;  /* 0x000000000000794d */ /* 0x000fea0003800000 */
.L_x_4:
[----:B------:R-:W-:-:S00]  /*0a50*/  BRA `(.L_x_4) ;  /* 0xfffffffc00fc7947 */ /* 0x000fc0000383ffff */
[----:B------:R-:W-:-:S00]  /*0a60*/  NOP ;  /* 0x0000000000007918 */ /* 0x000fc00000000000 */
        /* <DEDUP_REMOVED lines=9> */
.L_x_6:


//--------------------- .text._Z11matMulTiledPKfS0_Pfi --------------------------
	.section	.text._Z11matMulTiledPKfS0_Pfi,"ax",@progbits
	.align	128
        .global         _Z11matMulTiledPKfS0_Pfi
        .type           _Z11matMulTiledPKfS0_Pfi,@function
        .size           _Z11matMulTiledPKfS0_Pfi,(.L_x_7 - _Z11matMulTiledPKfS0_Pfi)
        .other          _Z11matMulTiledPKfS0_Pfi,@"STO_CUDA_ENTRY STV_DEFAULT"
_Z11matMulTiledPKfS0_Pfi:
.text._Z11matMulTiledPKfS0_Pfi:
[----:B------:R-:W-:Y:S01]  /*0000*/  LDC R1, c[0x0][0x37c] ;  /* 0x0000df00ff017b82 */ /* 0x000fe20000000800 */
[----:B------:R-:W-:Y:S05]  /*0010*/  EXIT ;  /* 0x000000000000794d */ /* 0x000fea0003800000 */
.L_x_5:
        /* <DEDUP_REMOVED lines=14> */
.L_x_7:


//--------------------- .nv.shared.reserved.0     --------------------------
	.section	.nv.shared.reserved.0,"aw",@nobits
	.weak		__nv_reservedSMEM_offset_0_alias
	.size		__nv_reservedSMEM_offset_0_alias, 0, 64
	.other		__nv_reservedSMEM_offset_0_alias,@"STO_CUDA_RESERVED_SHARED STV_DEFAULT"
__nv_reservedSMEM_offset_0_alias:
	.zero		0
	.zero		64


//--------------------- .nv.constant0._Z6matMulPKfS0_Pfi --------------------------
	.section	.nv.constant0._Z6matMulPKfS0_Pfi,"a",@progbits
	.sectionflags	@""
	.align	4
.nv.constant0._Z6matMulPKfS0_Pfi:
	.zero		924


//--------------------- .nv.constant0._Z11matMulTiledPKfS0_Pfi --------------------------
	.section	.nv.constant0._Z11matMulTiledPKfS0_Pfi,"a",@progbits
	.sectionflags	@""
	.align	4
.nv.constant0._Z11matMulTiledPKfS0_Pfi:
	.zero		924


//--------------------- SYMBOLS --------------------------

	.type		.nv.reservedSmem.offset0,@object
	.size		.nv.reservedSmem.offset0,0x4
